	.headerflags	@"EF_CUDA_TEXMODE_UNIFIED EF_CUDA_64BIT_ADDRESS EF_CUDA_ACCELERATORS EF_CUDA_SM90 EF_CUDA_VIRTUAL_SM(EF_CUDA_SM90)"
	.elftype	@"ET_EXEC"


//--------------------- .nv.info                  --------------------------
	.section	.nv.info,"",@"SHT_CUDA_INFO"
	.align	4


	//----- nvinfo : EIATTR_REGCOUNT
	.align		4
        /*0000*/ 	.byte	0x04, 0x2f
        /*0002*/ 	.short	(.L_3 - .L_2)
	.align		4
.L_2:
        /*0004*/ 	.word	index@(triton_poi_fused__native_batch_norm_legit_no_training_convolution_relu_0)
        /*0008*/ 	.word	0x0000001a


	//----- nvinfo : EIATTR_MIN_STACK_SIZE
	.align		4
.L_3:
        /*000c*/ 	.byte	0x04, 0x12
        /*000e*/ 	.short	(.L_5 - .L_4)
	.align		4
.L_4:
        /*0010*/ 	.word	index@(triton_poi_fused__native_batch_norm_legit_no_training_convolution_relu_0)
        /*0014*/ 	.word	0x00000000


	//----- nvinfo : EIATTR_FRAME_SIZE
	.align		4
.L_5:
        /*0018*/ 	.byte	0x04, 0x11
        /*001a*/ 	.short	(.L_7 - .L_6)
	.align		4
.L_6:
        /*001c*/ 	.word	index@(triton_poi_fused__native_batch_norm_legit_no_training_convolution_relu_0)
        /*0020*/ 	.word	0x00000000


	//----- nvinfo : EIATTR_MIN_STACK_SIZE
	.align		4
.L_7:
        /*0024*/ 	.byte	0x04, 0x12
        /*0026*/ 	.short	(.L_9 - .L_8)
	.align		4
.L_8:
        /*0028*/ 	.word	index@(triton_poi_fused__native_batch_norm_legit_no_training_convolution_relu_0)
        /*002c*/ 	.word	0x00000000
.L_9:


//--------------------- .nv.info.triton_poi_fused__native_batch_norm_legit_no_training_convolution_relu_0 --------------------------
	.section	.nv.info.triton_poi_fused__native_batch_norm_legit_no_training_convolution_relu_0,"",@"SHT_CUDA_INFO"
	.sectionflags	@""
	.align	4


	//----- nvinfo : EIATTR_CUDA_API_VERSION
	.align		4
        /*0000*/ 	.byte	0x04, 0x37
        /*0002*/ 	.short	(.L_11 - .L_10)
.L_10:
        /*0004*/ 	.word	0x0000007c


	//----- nvinfo : EIATTR_KPARAM_INFO
	.align		4
.L_11:
        /*0008*/ 	.byte	0x04, 0x17
        /*000a*/ 	.short	(.L_13 - .L_12)
.L_12:
        /*000c*/ 	.word	0x00000000
        /*0010*/ 	.short	0x0007
        /*0012*/ 	.short	0x0038
        /*0014*/ 	.byte	0x00, 0xf0, 0x11, 0x00


	//----- nvinfo : EIATTR_KPARAM_INFO
	.align		4
.L_13:
        /*0018*/ 	.byte	0x04, 0x17
        /*001a*/ 	.short	(.L_15 - .L_14)
.L_14:
        /*001c*/ 	.word	0x00000000
        /*0020*/ 	.short	0x0006
        /*0022*/ 	.short	0x0030
        /*0024*/ 	.byte	0x00, 0xf4, 0x21, 0x00


	//----- nvinfo : EIATTR_KPARAM_INFO
	.align		4
.L_15:
        /*0028*/ 	.byte	0x04, 0x17
        /*002a*/ 	.short	(.L_17 - .L_16)
.L_16:
        /*002c*/ 	.word	0x00000000
        /*0030*/ 	.short	0x0005
        /*0032*/ 	.short	0x0028
        /*0034*/ 	.byte	0x00, 0xf4, 0x21, 0x00


	//----- nvinfo : EIATTR_KPARAM_INFO
	.align		4
.L_17:
        /*0038*/ 	.byte	0x04, 0x17
        /*003a*/ 	.short	(.L_19 - .L_18)
.L_18:
        /*003c*/ 	.word	0x00000000
        /*0040*/ 	.short	0x0004
        /*0042*/ 	.short	0x0020
        /*0044*/ 	.byte	0x00, 0xf4, 0x21, 0x00


	//----- nvinfo : EIATTR_KPARAM_INFO
	.align		4
.L_19:
        /*0048*/ 	.byte	0x04, 0x17
        /*004a*/ 	.short	(.L_21 - .L_20)
.L_20:
        /*004c*/ 	.word	0x00000000
        /*0050*/ 	.short	0x0003
        /*0052*/ 	.short	0x0018
        /*0054*/ 	.byte	0x00, 0xf4, 0x21, 0x00


	//----- nvinfo : EIATTR_KPARAM_INFO
	.align		4
.L_21:
        /*0058*/ 	.byte	0x04, 0x17
        /*005a*/ 	.short	(.L_23 - .L_22)
.L_22:
        /*005c*/ 	.word	0x00000000
        /*0060*/ 	.short	0x0002
        /*0062*/ 	.short	0x0010
        /*0064*/ 	.byte	0x00, 0xf4, 0x21, 0x00


	//----- nvinfo : EIATTR_KPARAM_INFO
	.align		4
.L_23:
        /*0068*/ 	.byte	0x04, 0x17
        /*006a*/ 	.short	(.L_25 - .L_24)
.L_24:
        /*006c*/ 	.word	0x00000000
        /*0070*/ 	.short	0x0001
        /*0072*/ 	.short	0x0008
        /*0074*/ 	.byte	0x00, 0xf4, 0x21, 0x00


	//----- nvinfo : EIATTR_KPARAM_INFO
	.align		4
.L_25:
        /*0078*/ 	.byte	0x04, 0x17
        /*007a*/ 	.short	(.L_27 - .L_26)
.L_26:
        /*007c*/ 	.word	0x00000000
        /*0080*/ 	.short	0x0000
        /*0082*/ 	.short	0x0000
        /*0084*/ 	.byte	0x00, 0xf4, 0x21, 0x00


	//----- nvinfo : EIATTR_SPARSE_MMA_MASK
	.align		4
.L_27:
        /*0088*/ 	.byte	0x03, 0x50
        /*008a*/ 	.short	0x0000


	//----- nvinfo : EIATTR_MAXREG_COUNT
	.align		4
        /*008c*/ 	.byte	0x03, 0x1b
        /*008e*/ 	.short	0x00ff


	//----- nvinfo : EIATTR_EXIT_INSTR_OFFSETS
	.align		4
        /*0090*/ 	.byte	0x04, 0x1c
        /*0092*/ 	.short	(.L_29 - .L_28)


	//   ....[0]....
.L_28:
        /*0094*/ 	.word	0x00000500


	//   ....[1]....
        /*0098*/ 	.word	0x00000520


	//----- nvinfo : EIATTR_REQNTID
	.align		4
.L_29:
        /*009c*/ 	.byte	0x04, 0x10
        /*009e*/ 	.short	(.L_31 - .L_30)
.L_30:
        /*00a0*/ 	.word	0x00000080
        /*00a4*/ 	.word	0x00000001
        /*00a8*/ 	.word	0x00000001


	//----- nvinfo : EIATTR_CBANK_PARAM_SIZE
	.align		4
.L_31:
        /*00ac*/ 	.byte	0x03, 0x19
        /*00ae*/ 	.short	0x003c


	//----- nvinfo : EIATTR_PARAM_CBANK
	.align		4
        /*00b0*/ 	.byte	0x04, 0x0a
        /*00b2*/ 	.short	(.L_33 - .L_32)
	.align		4
.L_32:
        /*00b4*/ 	.word	index@(.nv.constant0.triton_poi_fused__native_batch_norm_legit_no_training_convolution_relu_0)
        /*00b8*/ 	.short	0x0210
        /*00ba*/ 	.short	0x003c


	//----- nvinfo : EIATTR_SW_WAR
	.align		4
.L_33:
        /*00bc*/ 	.byte	0x04, 0x36
        /*00be*/ 	.short	(.L_35 - .L_34)
.L_34:
        /*00c0*/ 	.word	0x00000008
.L_35:


//--------------------- .nv.callgraph             --------------------------
	.section	.nv.callgraph,"",@"SHT_CUDA_CALLGRAPH"
	.align	4
	.sectionentsize	8
	.align		4
        /*0000*/ 	.word	0x00000000
	.align		4
        /*0004*/ 	.word	0xffffffff
	.align		4
        /*0008*/ 	.word	0x00000000
	.align		4
        /*000c*/ 	.word	0xfffffffe
	.align		4
        /*0010*/ 	.word	0x00000000
	.align		4
        /*0014*/ 	.word	0xfffffffd
	.align		4
        /*0018*/ 	.word	0x00000000
	.align		4
        /*001c*/ 	.word	0xfffffffc


//--------------------- .nv.constant4             --------------------------
	.section	.nv.constant4,"a",@progbits
	.align	8
	.align		8
.nv.constant4:
        /*0000*/ 	.dword	_$_str
	.align		8
        /*0008*/ 	.dword	_$_str_$_2


//--------------------- .text.triton_poi_fused__native_batch_norm_legit_no_training_convolution_relu_0 --------------------------
	.section	.text.triton_poi_fused__native_batch_norm_legit_no_training_convolution_relu_0,"ax",@progbits
	.align	128
        .global         triton_poi_fused__native_batch_norm_legit_no_training_convolution_relu_0
        .type           triton_poi_fused__native_batch_norm_legit_no_training_convolution_relu_0,@function
        .size           triton_poi_fused__native_batch_norm_legit_no_training_convolution_relu_0,(.L_x_1 - triton_poi_fused__native_batch_norm_legit_no_training_convolution_relu_0)
        .other          triton_poi_fused__native_batch_norm_legit_no_training_convolution_relu_0,@"STO_CUDA_ENTRY STV_DEFAULT"
triton_poi_fused__native_batch_norm_legit_no_training_convolution_relu_0:
.text.triton_poi_fused__native_batch_norm_legit_no_training_convolution_relu_0:
[----:B------:R-:W0:Y:S01]  /*0000*/  LDC R1, c[0x0][0x28] ;  /* 0x00000a00ff017b82 */ /* 0x000e220000000800 */
[----:B------:R-:W1:Y:S01]  /*0010*/  S2R R0, SR_TID.X ;  /* 0x0000000000007919 */ /* 0x000e620000002100 */
[----:B------:R-:W-:-:S06]  /*0020*/  HFMA2.MMA R2, -RZ, RZ, 0, 0 ;  /* 0x00000000ff027435 */ /* 0x000fcc00000001ff */
[----:B------:R-:W2:Y:S01]  /*0030*/  LDC.64 R6, c[0x0][0x228] ;  /* 0x00008a00ff067b82 */ /* 0x000ea20000000a00 */
[----:B------:R-:W-:Y:S01]  /*0040*/  CS2R R12, SRZ ;  /* 0x00000000000c7805 */ /* 0x000fe2000001ff00 */
[----:B------:R-:W3:Y:S01]  /*0050*/  S2R R3, SR_CTAID.X ;  /* 0x0000000000037919 */ /* 0x000ee20000002500 */
[----:B------:R-:W-:Y:S01]  /*0060*/  CS2R R14, SRZ ;  /* 0x00000000000e7805 */ /* 0x000fe2000001ff00 */
[----:B------:R-:W-:-:S04]  /*0070*/  ULDC.64 UR4, c[0x0][0x208] ;  /* 0x0000820000047ab9 */ /* 0x000fc80000000a00 */
[----:B------:R-:W4:Y:S08]  /*0080*/  LDC.64 R16, c[0x0][0x218] ;  /* 0x00008600ff107b82 */ /* 0x000f300000000a00 */
[----:B------:R-:W5:Y:S08]  /*0090*/  LDC.64 R22, c[0x0][0x210] ;  /* 0x00008400ff167b82 */ /* 0x000f700000000a00 */
[----:B------:R-:W4:Y:S01]  /*00a0*/  LDC.64 R20, c[0x0][0x220] ;  /* 0x00008800ff147b82 */ /* 0x000f220000000a00 */
[----:B-1----:R-:W-:-:S07]  /*00b0*/  SHF.L.U32 R0, R0, 0x1, RZ ;  /* 0x0000000100007819 */ /* 0x002fce00000006ff */
[----:B------:R-:W1:Y:S01]  /*00c0*/  LDC.64 R10, c[0x0][0x230] ;  /* 0x00008c00ff0a7b82 */ /* 0x000e620000000a00 */
[----:B------:R-:W-:-:S04]  /*00d0*/  LOP3.LUT R0, R0, 0xfe, RZ, 0xc0, !PT ;  /* 0x000000fe00007812 */ /* 0x000fc800078ec0ff */
[----:B---3--:R-:W-:-:S03]  /*00e0*/  LEA R3, R3, R0, 0x8 ;  /* 0x0000000003037211 */ /* 0x008fc600078e40ff */
[----:B------:R-:W3:Y:S01]  /*00f0*/  LDC.64 R8, c[0x0][0x238] ;  /* 0x00008e00ff087b82 */ /* 0x000ee20000000a00 */
[C---:B------:R-:W-:Y:S01]  /*0100*/  ISETP.GE.AND P0, PT, R3.reuse, 0xf040, PT ;  /* 0x0000f0400300780c */ /* 0x040fe20003f06270 */
[----:B------:R-:W-:-:S05]  /*0110*/  IMAD.HI R0, R3, -0x779bd671, R2 ;  /* 0x8864298f03007827 */ /* 0x000fca00078e0202 */
[----:B------:R-:W-:-:S04]  /*0120*/  SHF.R.U32.HI R5, RZ, 0x1f, R0 ;  /* 0x0000001fff057819 */ /* 0x000fc80000011600 */
[----:B------:R-:W-:-:S04]  /*0130*/  LEA.HI.SX32 R5, R0, R5, 0x15 ;  /* 0x0000000500057211 */ /* 0x000fc800078faaff */
[----:B------:R-:W-:-:S04]  /*0140*/  LEA.HI R0, R5, R5, RZ, 0x2 ;  /* 0x0000000505007211 */ /* 0x000fc800078f10ff */
[----:B------:R-:W-:-:S04]  /*0150*/  LOP3.LUT R0, R0, 0xfffffffc, RZ, 0xc0, !PT ;  /* 0xfffffffc00007812 */ /* 0x000fc800078ec0ff */
[----:B------:R-:W-:-:S05]  /*0160*/  IADD3 R19, R5, -R0, RZ ;  /* 0x8000000005137210 */ /* 0x000fca0007ffe0ff */
[----:B--2---:R-:W-:-:S05]  /*0170*/  IMAD.WIDE R6, R19, 0x4, R6 ;  /* 0x0000000413067825 */ /* 0x004fca00078e0206 */
[----:B------:R-:W2:Y:S04]  /*0180*/  @!P0 LDG.E.EL R12, desc[UR4][R6.64] ;  /* 0x00000004060c8981 */ /* 0x000ea8000c2e1900 */
[----:B------:R5:W2:Y:S01]  /*0190*/  @!P0 LDG.E.EL R14, desc[UR4][R6.64] ;  /* 0x00000004060e8981 */ /* 0x000aa2000c2e1900 */
[----:B------:R-:W-:Y:S02]  /*01a0*/  MOV R0, RZ ;  /* 0x000000ff00007202 */ /* 0x000fe40000000f00 */
[----:B------:R-:W-:Y:S01]  /*01b0*/  CS2R R4, SRZ ;  /* 0x0000000000047805 */ /* 0x000fe2000001ff00 */
[----:B----4-:R-:W-:-:S05]  /*01c0*/  IMAD.WIDE R16, R19, 0x4, R16 ;  /* 0x0000000413107825 */ /* 0x010fca00078e0210 */
[----:B------:R-:W4:Y:S01]  /*01d0*/  @!P0 LDG.E.EL R15, desc[UR4][R16.64] ;  /* 0x00000004100f8981 */ /* 0x000f22000c2e1900 */
[----:B-----5:R-:W-:-:S03]  /*01e0*/  IMAD.WIDE R6, R3, 0x4, R22 ;  /* 0x0000000403067825 */ /* 0x020fc600078e0216 */
[----:B------:R-:W5:Y:S01]  /*01f0*/  @!P0 LDG.E.EL R0, desc[UR4][R16.64] ;  /* 0x0000000410008981 */ /* 0x000f62000c2e1900 */
[----:B0-----:R-:W-:-:S03]  /*0200*/  IMAD.WIDE R22, R19, 0x4, R20 ;  /* 0x0000000413167825 */ /* 0x001fc600078e0214 */
[----:B------:R-:W4:Y:S01]  /*0210*/  @!P0 LDG.E.64 R4, desc[UR4][R6.64] ;  /* 0x0000000406048981 */ /* 0x000f22000c1e1b00 */
[----:B------:R-:W-:Y:S01]  /*0220*/  CS2R R20, SRZ ;  /* 0x0000000000147805 */ /* 0x000fe2000001ff00 */
[C---:B-1----:R-:W-:Y:S02]  /*0230*/  IMAD.WIDE R10, R19.reuse, 0x4, R10 ;  /* 0x00000004130a7825 */ /* 0x042fe400078e020a */
[----:B------:R-:W4:Y:S02]  /*0240*/  @!P0 LDG.E.EL R13, desc[UR4][R22.64] ;  /* 0x00000004160d8981 */ /* 0x000f24000c2e1900 */
[----:B---3--:R-:W-:Y:S02]  /*0250*/  IMAD.WIDE R8, R19, 0x4, R8 ;  /* 0x0000000413087825 */ /* 0x008fe400078e0208 */
[----:B------:R-:W3:Y:S01]  /*0260*/  @!P0 LDG.E.EL R2, desc[UR4][R22.64] ;  /* 0x0000000416028981 */ /* 0x000ee2000c2e1900 */
[----:B------:R-:W-:-:S03]  /*0270*/  CS2R R18, SRZ ;  /* 0x0000000000127805 */ /* 0x000fc6000001ff00 */
[----:B------:R-:W3:Y:S04]  /*0280*/  @!P0 LDG.E.EL R20, desc[UR4][R10.64] ;  /* 0x000000040a148981 */ /* 0x000ee8000c2e1900 */
[----:B------:R0:W3:Y:S04]  /*0290*/  @!P0 LDG.E.EL R21, desc[UR4][R10.64] ;  /* 0x000000040a158981 */ /* 0x0000e8000c2e1900 */
[----:B------:R-:W3:Y:S04]  /*02a0*/  @!P0 LDG.E.EL R19, desc[UR4][R8.64] ;  /* 0x0000000408138981 */ /* 0x000ee8000c2e1900 */
[----:B------:R1:W3:Y:S01]  /*02b0*/  @!P0 LDG.E.EL R18, desc[UR4][R8.64] ;  /* 0x0000000408128981 */ /* 0x0002e2000c2e1900 */
[----:B0-----:R-:W-:Y:S01]  /*02c0*/  HFMA2.MMA R10, -RZ, RZ, 1.625, 0 ;  /* 0x3e800000ff0a7435 */ /* 0x001fe200000001ff */
[----:B-1----:R-:W0:Y:S02]  /*02d0*/  LDC.64 R8, c[0x0][0x240] ;  /* 0x00009000ff087b82 */ /* 0x002e240000000a00 */
[----:B0-----:R-:W-:-:S04]  /*02e0*/  IMAD.WIDE R8, R3, 0x4, R8 ;  /* 0x0000000403087825 */ /* 0x001fc800078e0208 */
[----:B--2---:R-:W-:Y:S01]  /*02f0*/  FADD R12, R12, 9.9999997473787516356e-06 ;  /* 0x3727c5ac0c0c7421 */ /* 0x004fe20000000000 */
[----:B------:R-:W-:-:S03]  /*0300*/  FADD R14, R14, 9.9999997473787516356e-06 ;  /* 0x3727c5ac0e0e7421 */ /* 0x000fc60000000000 */
[----:B------:R-:W0:Y:S08]  /*0310*/  MUFU.SQRT R16, R12 ;  /* 0x0000000c00107308 */ /* 0x000e300000002000 */
[----:B------:R-:W1:Y:S01]  /*0320*/  MUFU.SQRT R17, R14 ;  /* 0x0000000e00117308 */ /* 0x000e620000002000 */
[C---:B0-----:R-:W-:Y:S02]  /*0330*/  FSETP.GT.AND P1, PT, R16.reuse, 8.50705917302346158658e+37, PT ;  /* 0x7e8000001000780b */ /* 0x041fe40003f24000 */
[----:B------:R-:W-:-:S02]  /*0340*/  FSETP.GEU.AND P3, PT, R16, 1.175494350822287508e-38, PT ;  /* 0x008000001000780b */ /* 0x000fc40003f6e000 */
[C---:B-1----:R-:W-:Y:S02]  /*0350*/  FSETP.GT.AND P2, PT, R17.reuse, 8.50705917302346158658e+37, PT ;  /* 0x7e8000001100780b */ /* 0x042fe40003f44000 */
[----:B------:R-:W-:-:S07]  /*0360*/  FSETP.GEU.AND P4, PT, R17, 1.175494350822287508e-38, PT ;  /* 0x008000001100780b */ /* 0x000fce0003f8e000 */
[----:B------:R-:W-:-:S04]  /*0370*/  @P1 FMUL R16, R16, 0.25 ;  /* 0x3e80000010101820 */ /* 0x000fc80000400000 */
[----:B------:R-:W-:Y:S01]  /*0380*/  @!P3 FMUL R16, R16, 16777216 ;  /* 0x4b8000001010b820 */ /* 0x000fe20000400000 */
[----:B------:R-:W-:-:S04]  /*0390*/  @P2 FMUL R17, R17, 0.25 ;  /* 0x3e80000011112820 */ /* 0x000fc80000400000 */
[----:B------:R-:W-:Y:S01]  /*03a0*/  @!P4 FMUL R17, R17, 16777216 ;  /* 0x4b8000001111c820 */ /* 0x000fe20000400000 */
[----:B------:R-:W0:Y:S01]  /*03b0*/  MUFU.RCP R16, R16 ;  /* 0x0000001000107308 */ /* 0x000e220000001000 */
[----:B------:R-:W-:-:S07]  /*03c0*/  FSEL R11, R10, 1, P1 ;  /* 0x3f8000000a0b7808 */ /* 0x000fce0000800000 */
[----:B------:R-:W1:Y:S01]  /*03d0*/  MUFU.RCP R17, R17 ;  /* 0x0000001100117308 */ /* 0x000e620000001000 */
[----:B------:R-:W-:Y:S01]  /*03e0*/  FSEL R10, R10, 1, P2 ;  /* 0x3f8000000a0a7808 */ /* 0x000fe20001000000 */
[----:B------:R-:W-:Y:S01]  /*03f0*/  @!P3 FMUL R11, R11, 16777216 ;  /* 0x4b8000000b0bb820 */ /* 0x000fe20000400000 */
[----:B----4-:R-:W-:Y:S01]  /*0400*/  FADD R4, R15, R4 ;  /* 0x000000040f047221 */ /* 0x010fe20000000000 */
[----:B-----5:R-:W-:Y:S02]  /*0410*/  FADD R5, R0, R5 ;  /* 0x0000000500057221 */ /* 0x020fe40000000000 */
[----:B------:R-:W-:Y:S01]  /*0420*/  @!P4 FMUL R10, R10, 16777216 ;  /* 0x4b8000000a0ac820 */ /* 0x000fe20000400000 */
[----:B0-----:R-:W-:Y:S01]  /*0430*/  FMUL R16, R16, R11 ;  /* 0x0000000b10107220 */ /* 0x001fe20000400000 */
[----:B------:R-:W-:Y:S01]  /*0440*/  FADD R13, R4, -R13 ;  /* 0x8000000d040d7221 */ /* 0x000fe20000000000 */
[----:B---3--:R-:W-:Y:S01]  /*0450*/  FADD R2, R5, -R2 ;  /* 0x8000000205027221 */ /* 0x008fe20000000000 */
[----:B-1----:R-:W-:-:S02]  /*0460*/  FMUL R11, R17, R10 ;  /* 0x0000000a110b7220 */ /* 0x002fc40000400000 */
[----:B------:R-:W-:Y:S02]  /*0470*/  FMUL R16, R13, R16 ;  /* 0x000000100d107220 */ /* 0x000fe40000400000 */
[----:B------:R-:W-:Y:S02]  /*0480*/  FMUL R11, R2, R11 ;  /* 0x0000000b020b7220 */ /* 0x000fe40000400000 */
[----:B------:R-:W-:Y:S02]  /*0490*/  FFMA R16, R16, R20, R19 ;  /* 0x0000001410107223 */ /* 0x000fe40000000013 */
[----:B------:R-:W-:Y:S01]  /*04a0*/  FFMA R11, R11, R21, R18 ;  /* 0x000000150b0b7223 */ /* 0x000fe20000000012 */
[----:B------:R0:W-:Y:S02]  /*04b0*/  @!P0 STG.E.64 desc[UR4][R6.64], R4 ;  /* 0x0000000406008986 */ /* 0x0001e4000c101b04 */
[----:B------:R-:W-:Y:S02]  /*04c0*/  FSETP.GEU.AND P1, PT, R16, RZ, PT ;  /* 0x000000ff1000720b */ /* 0x000fe40003f2e000 */
[----:B------:R-:W-:-:S02]  /*04d0*/  FSETP.GEU.AND P2, PT, R11, RZ, PT ;  /* 0x000000ff0b00720b */ /* 0x000fc40003f4e000 */
[----:B------:R-:W-:Y:S02]  /*04e0*/  FSEL R10, R16, RZ, P1 ;  /* 0x000000ff100a7208 */ /* 0x000fe40000800000 */
[----:B------:R-:W-:Y:S01]  /*04f0*/  FSEL R11, R11, RZ, P2 ;  /* 0x000000ff0b0b7208 */ /* 0x000fe20001000000 */
[----:B0-----:R-:W-:Y:S08]  /*0500*/  @P0 EXIT ;  /* 0x000000000000094d */ /* 0x001ff00003800000 */
[----:B------:R-:W-:Y:S01]  /*0510*/  STG.E.64 desc[UR4][R8.64], R10 ;  /* 0x0000000a08007986 */ /* 0x000fe2000c101b04 */
[----:B------:R-:W-:Y:S05]  /*0520*/  EXIT ;  /* 0x000000000000794d */ /* 0x000fea0003800000 */
.L_x_0:
[----:B------:R-:W-:-:S00]  /*0530*/  BRA `(.L_x_0) ;  /* 0xfffffffc00fc7947 */ /* 0x000fc0000383ffff */
[----:B------:R-:W-:-:S00]  /*0540*/  NOP ;  /* 0x0000000000007918 */ /* 0x000fc00000000000 */
        /* <DEDUP_REMOVED lines=11> */
.L_x_1:


//--------------------- .nv.global.init           --------------------------
	.section	.nv.global.init,"aw",@progbits
.nv.global.init:
	.type		_$_str,@object
	.size		_$_str,(_$_str_$_2 - _$_str)
_$_str:
        /*0000*/ 	.byte	0x5f, 0x5f, 0x43, 0x55, 0x44, 0x41, 0x5f, 0x46, 0x54, 0x5a, 0x00
	.type		_$_str_$_2,@object
	.size		_$_str_$_2,(.L_1 - _$_str_$_2)
_$_str_$_2:
        /*000b*/ 	.byte	0x5f, 0x5f, 0x43, 0x55, 0x44, 0x41, 0x5f, 0x50, 0x52, 0x45, 0x43, 0x5f, 0x53, 0x51, 0x52, 0x54
        /*001b*/ 	.byte	0x00
.L_1:


//--------------------- .nv.constant0.triton_poi_fused__native_batch_norm_legit_no_training_convolution_relu_0 --------------------------
	.section	.nv.constant0.triton_poi_fused__native_batch_norm_legit_no_training_convolution_relu_0,"a",@progbits
	.sectionflags	@""
	.align	4
.nv.constant0.triton_poi_fused__native_batch_norm_legit_no_training_convolution_relu_0:
	.zero		588
